//
// Generated by NVIDIA NVVM Compiler
//
// Compiler Build ID: CL-36424714
// Cuda compilation tools, release 13.0, V13.0.88
// Based on NVVM 20.0.0
//

.version 9.0
.target sm_100
.address_size 64

	// .globl	_Z15sumVectorsOnGPUPfS_S_i

.visible .entry _Z15sumVectorsOnGPUPfS_S_i(
	.param .u64 .ptr .align 1 _Z15sumVectorsOnGPUPfS_S_i_param_0,
	.param .u64 .ptr .align 1 _Z15sumVectorsOnGPUPfS_S_i_param_1,
	.param .u64 .ptr .align 1 _Z15sumVectorsOnGPUPfS_S_i_param_2,
	.param .u32 _Z15sumVectorsOnGPUPfS_S_i_param_3
)
{
	.reg .pred 	%p<2>;
	.reg .b32 	%r<6>;
	.reg .b32 	%f<4>;
	.reg .b64 	%rd<11>;

	ld.param.u64 	%rd1, [_Z15sumVectorsOnGPUPfS_S_i_param_0];
	ld.param.u64 	%rd2, [_Z15sumVectorsOnGPUPfS_S_i_param_1];
	ld.param.u64 	%rd3, [_Z15sumVectorsOnGPUPfS_S_i_param_2];
	ld.param.u32 	%r2, [_Z15sumVectorsOnGPUPfS_S_i_param_3];
	mov.u32 	%r3, %ctaid.x;
	mov.u32 	%r4, %ntid.x;
	mov.u32 	%r5, %tid.x;
	mad.lo.s32 	%r1, %r3, %r4, %r5;
	setp.ge.s32 	%p1, %r1, %r2;
	@%p1 bra 	$L__BB0_2;
	cvta.to.global.u64 	%rd4, %rd1;
	cvta.to.global.u64 	%rd5, %rd2;
	cvta.to.global.u64 	%rd6, %rd3;
	mul.wide.s32 	%rd7, %r1, 4;
	add.s64 	%rd8, %rd4, %rd7;
	ld.global.f32 	%f1, [%rd8];
	add.s64 	%rd9, %rd5, %rd7;
	ld.global.f32 	%f2, [%rd9];
	add.f32 	%f3, %f1, %f2;
	add.s64 	%rd10, %rd6, %rd7;
	st.global.f32 	[%rd10], %f3;
$L__BB0_2:
	ret;

}


// ===== COMPILED SASS (sm_100) =====

	.target	sm_100

	.elftype	@"ET_EXEC"


//--------------------- .note.nv.tkinfo           --------------------------
	.section	.note.nv.tkinfo,"",@"SHT_NOTE"
	.sectionflags	@"SHF_NOTE_NV_TKINFO"
	.tkinfo
        /*0018*/ 	.word	0x00000002
        /*0030*/ 	.string	""
        /*0030*/ 	.string	"ptxas"
        /*0030*/ 	.string	"Cuda compilation tools, release 13.0, V13.0.88"
        /*0030*/ 	.string	"Build cuda_13.0.r13.0/compiler.36424714_0"
        /*0030*/ 	.string	"-arch sm_100 -m 64 "



//--------------------- .note.nv.cuinfo           --------------------------
	.section	.note.nv.cuinfo,"",@"SHT_NOTE"
	.sectionflags	@"SHF_NOTE_NV_CUINFO"
        /*0018*/ 	.short	0x0002
        /*001a*/ 	.short	0x0064
        /*001c*/ 	.short	0x0082
	.zero		2


//--------------------- .nv.info                  --------------------------
	.section	.nv.info,"",@"SHT_CUDA_INFO"
	.align	4


	//----- nvinfo : EIATTR_REGCOUNT
	.align		4
        /*0000*/ 	.byte	0x04, 0x2f
        /*0002*/ 	.short	(.L_1 - .L_0)
	.align		4
.L_0:
        /*0004*/ 	.word	index@(_Z15sumVectorsOnGPUPfS_S_i)
        /*0008*/ 	.word	0x0000000c


	//----- nvinfo : EIATTR_FRAME_SIZE
	.align		4
.L_1:
        /*000c*/ 	.byte	0x04, 0x11
        /*000e*/ 	.short	(.L_3 - .L_2)
	.align		4
.L_2:
        /*0010*/ 	.word	index@(_Z15sumVectorsOnGPUPfS_S_i)
        /*0014*/ 	.word	0x00000000


	//----- nvinfo : EIATTR_MIN_STACK_SIZE
	.align		4
.L_3:
        /*0018*/ 	.byte	0x04, 0x12
        /*001a*/ 	.short	(.L_5 - .L_4)
	.align		4
.L_4:
        /*001c*/ 	.word	index@(_Z15sumVectorsOnGPUPfS_S_i)
        /*0020*/ 	.word	0x00000000
.L_5:


//--------------------- .nv.compat                --------------------------
	.section	.nv.compat,"",@"SHT_CUDA_COMPAT_INFO"
	.align	4
        /*0000*/ 	.byte	0x02, 0x09, 0x00, 0x00, 0x02, 0x02, 0x01, 0x00, 0x02, 0x05, 0x05, 0x00, 0x03, 0x07, 0x01, 0x01
        /*0010*/ 	.byte	0x02, 0x03, 0x00, 0x00, 0x02, 0x06, 0x01, 0x00, 0x04, 0x0b, 0x08, 0x00, 0x09, 0x00, 0x00, 0x00
        /*0020*/ 	.byte	0x00, 0x00, 0x00, 0x00


//--------------------- .nv.info._Z15sumVectorsOnGPUPfS_S_i --------------------------
	.section	.nv.info._Z15sumVectorsOnGPUPfS_S_i,"",@"SHT_CUDA_INFO"
	.sectionflags	@""
	.align	4


	//----- nvinfo : EIATTR_CUDA_API_VERSION
	.align		4
        /*0000*/ 	.byte	0x04, 0x37
        /*0002*/ 	.short	(.L_7 - .L_6)
.L_6:
        /*0004*/ 	.word	0x00000082


	//----- nvinfo : EIATTR_KPARAM_INFO
	.align		4
.L_7:
        /*0008*/ 	.byte	0x04, 0x17
        /*000a*/ 	.short	(.L_9 - .L_8)
.L_8:
        /*000c*/ 	.word	0x00000000
        /*0010*/ 	.short	0x0003
        /*0012*/ 	.short	0x0018
        /*0014*/ 	.byte	0x00, 0xf0, 0x11, 0x00


	//----- nvinfo : EIATTR_KPARAM_INFO
	.align		4
.L_9:
        /*0018*/ 	.byte	0x04, 0x17
        /*001a*/ 	.short	(.L_11 - .L_10)
.L_10:
        /*001c*/ 	.word	0x00000000
        /*0020*/ 	.short	0x0002
        /*0022*/ 	.short	0x0010
        /*0024*/ 	.byte	0x00, 0xf5, 0x21, 0x00


	//----- nvinfo : EIATTR_KPARAM_INFO
	.align		4
.L_11:
        /*0028*/ 	.byte	0x04, 0x17
        /*002a*/ 	.short	(.L_13 - .L_12)
.L_12:
        /*002c*/ 	.word	0x00000000
        /*0030*/ 	.short	0x0001
        /*0032*/ 	.short	0x0008
        /*0034*/ 	.byte	0x00, 0xf5, 0x21, 0x00


	//----- nvinfo : EIATTR_KPARAM_INFO
	.align		4
.L_13:
        /*0038*/ 	.byte	0x04, 0x17
        /*003a*/ 	.short	(.L_15 - .L_14)
.L_14:
        /*003c*/ 	.word	0x00000000
        /*0040*/ 	.short	0x0000
        /*0042*/ 	.short	0x0000
        /*0044*/ 	.byte	0x00, 0xf5, 0x21, 0x00


	//----- nvinfo : EIATTR_SPARSE_MMA_MASK
	.align		4
.L_15:
        /*0048*/ 	.byte	0x03, 0x50
        /*004a*/ 	.short	0x0000


	//----- nvinfo : EIATTR_MAXREG_COUNT
	.align		4
        /*004c*/ 	.byte	0x03, 0x1b
        /*004e*/ 	.short	0x00ff


	//----- nvinfo : EIATTR_MERCURY_ISA_VERSION
	.align		4
        /*0050*/ 	.byte	0x03, 0x5f
        /*0052*/ 	.short	0x0101


	//----- nvinfo : EIATTR_VRC_CTA_INIT_COUNT
	.align		4
        /*0054*/ 	.byte	0x02, 0x4a
	.zero		1
	.zero		1


	//----- nvinfo : EIATTR_EXIT_INSTR_OFFSETS
	.align		4
        /*0058*/ 	.byte	0x04, 0x1c
        /*005a*/ 	.short	(.L_17 - .L_16)


	//   ....[0]....
.L_16:
        /*005c*/ 	.word	0x00000070


	//   ....[1]....
        /*0060*/ 	.word	0x00000130


	//----- nvinfo : EIATTR_CBANK_PARAM_SIZE
	.align		4
.L_17:
        /*0064*/ 	.byte	0x03, 0x19
        /*0066*/ 	.short	0x001c


	//----- nvinfo : EIATTR_PARAM_CBANK
	.align		4
        /*0068*/ 	.byte	0x04, 0x0a
        /*006a*/ 	.short	(.L_19 - .L_18)
	.align		4
.L_18:
        /*006c*/ 	.word	index@(.nv.constant0._Z15sumVectorsOnGPUPfS_S_i)
        /*0070*/ 	.short	0x0380
        /*0072*/ 	.short	0x001c


	//----- nvinfo : EIATTR_SW_WAR
	.align		4
.L_19:
        /*0074*/ 	.byte	0x04, 0x36
        /*0076*/ 	.short	(.L_21 - .L_20)
.L_20:
        /*0078*/ 	.word	0x00000008
.L_21:


//--------------------- .nv.callgraph             --------------------------
	.section	.nv.callgraph,"",@"SHT_CUDA_CALLGRAPH"
	.align	4
	.sectionentsize	8
	.align		4
        /*0000*/ 	.word	0x00000000
	.align		4
        /*0004*/ 	.word	0xffffffff
	.align		4
        /*0008*/ 	.word	0x00000000
	.align		4
        /*000c*/ 	.word	0xfffffffe
	.align		4
        /*0010*/ 	.word	0x00000000
	.align		4
        /*0014*/ 	.word	0xfffffffd
	.align		4
        /*0018*/ 	.word	0x00000000
	.align		4
        /*001c*/ 	.word	0xfffffffc


//--------------------- .text._Z15sumVectorsOnGPUPfS_S_i --------------------------
	.section	.text._Z15sumVectorsOnGPUPfS_S_i,"ax",@progbits
	.align	128
        .global         _Z15sumVectorsOnGPUPfS_S_i
        .type           _Z15sumVectorsOnGPUPfS_S_i,@function
        .size           _Z15sumVectorsOnGPUPfS_S_i,(.L_x_1 - _Z15sumVectorsOnGPUPfS_S_i)
        .other          _Z15sumVectorsOnGPUPfS_S_i,@"STO_CUDA_ENTRY STV_DEFAULT"
_Z15sumVectorsOnGPUPfS_S_i:
.text._Z15sumVectorsOnGPUPfS_S_i:
[----:B------:R-:W-:Y:S01]  /*0000*/  LDC R1, c[0x0][0x37c] ;  /* 0x0000df00ff017b82 */ /* 0x000fe20000000800 */
[----:B------:R-:W0:Y:S07]  /*0010*/  S2R R0, SR_TID.X ;  /* 0x0000000000007919 */ /* 0x000e2e0000002100 */
[----:B------:R-:W0:Y:S01]  /*0020*/  S2UR UR4, SR_CTAID.X ;  /* 0x00000000000479c3 */ /* 0x000e220000002500 */
[----:B------:R-:W1:Y:S07]  /*0030*/  LDCU UR5, c[0x0][0x398] ;  /* 0x00007300ff0577ac */ /* 0x000e6e0008000800 */
[----:B------:R-:W0:Y:S02]  /*0040*/  LDC R9, c[0x0][0x360] ;  /* 0x0000d800ff097b82 */ /* 0x000e240000000800 */
[----:B0-----:R-:W-:-:S05]  /*0050*/  IMAD R9, R9, UR4, R0 ;  /* 0x0000000409097c24 */ /* 0x001fca000f8e0200 */
[----:B-1----:R-:W-:-:S13]  /*0060*/  ISETP.GE.AND P0, PT, R9, UR5, PT ;  /* 0x0000000509007c0c */ /* 0x002fda000bf06270 */
[----:B------:R-:W-:Y:S05]  /*0070*/  @P0 EXIT ;  /* 0x000000000000094d */ /* 0x000fea0003800000 */
[----:B------:R-:W0:Y:S01]  /*0080*/  LDC.64 R2, c[0x0][0x380] ;  /* 0x0000e000ff027b82 */ /* 0x000e220000000a00 */
[----:B------:R-:W1:Y:S07]  /*0090*/  LDCU.64 UR4, c[0x0][0x358] ;  /* 0x00006b00ff0477ac */ /* 0x000e6e0008000a00 */
[----:B------:R-:W2:Y:S08]  /*00a0*/  LDC.64 R4, c[0x0][0x388] ;  /* 0x0000e200ff047b82 */ /* 0x000eb00000000a00 */
[----:B------:R-:W3:Y:S01]  /*00b0*/  LDC.64 R6, c[0x0][0x390] ;  /* 0x0000e400ff067b82 */ /* 0x000ee20000000a00 */
[----:B0-----:R-:W-:-:S06]  /*00c0*/  IMAD.WIDE R2, R9, 0x4, R2 ;  /* 0x0000000409027825 */ /* 0x001fcc00078e0202 */
[----:B-1----:R-:W4:Y:S01]  /*00d0*/  LDG.E R2, desc[UR4][R2.64] ;  /* 0x0000000402027981 */ /* 0x002f22000c1e1900 */
[----:B--2---:R-:W-:-:S06]  /*00e0*/  IMAD.WIDE R4, R9, 0x4, R4 ;  /* 0x0000000409047825 */ /* 0x004fcc00078e0204 */
[----:B------:R-:W4:Y:S01]  /*00f0*/  LDG.E R5, desc[UR4][R4.64] ;  /* 0x0000000404057981 */ /* 0x000f22000c1e1900 */
[----:B---3--:R-:W-:-:S04]  /*0100*/  IMAD.WIDE R6, R9, 0x4, R6 ;  /* 0x0000000409067825 */ /* 0x008fc800078e0206 */
[----:B----4-:R-:W-:-:S05]  /*0110*/  FADD R9, R2, R5 ;  /* 0x0000000502097221 */ /* 0x010fca0000000000 */
[----:B------:R-:W-:Y:S01]  /*0120*/  STG.E desc[UR4][R6.64], R9 ;  /* 0x0000000906007986 */ /* 0x000fe2000c101904 */
[----:B------:R-:W-:Y:S05]  /*0130*/  EXIT ;  /* 0x000000000000794d */ /* 0x000fea0003800000 */
.L_x_0:
[----:B------:R-:W-:-:S00]  /*0140*/  BRA `(.L_x_0) ;  /* 0xfffffffc00fc7947 */ /* 0x000fc0000383ffff */
[----:B------:R-:W-:-:S00]  /*0150*/  NOP ;  /* 0x0000000000007918 */ /* 0x000fc00000000000 */
        /* <DEDUP_REMOVED lines=10> */
.L_x_1:


//--------------------- .nv.shared.reserved.0     --------------------------
	.section	.nv.shared.reserved.0,"aw",@nobits
	.weak		__nv_reservedSMEM_offset_0_alias
	.size		__nv_reservedSMEM_offset_0_alias, 0, 64
	.other		__nv_reservedSMEM_offset_0_alias,@"STO_CUDA_RESERVED_SHARED STV_DEFAULT"
__nv_reservedSMEM_offset_0_alias:
	.zero		0
	.zero		64


//--------------------- .nv.constant0._Z15sumVectorsOnGPUPfS_S_i --------------------------
	.section	.nv.constant0._Z15sumVectorsOnGPUPfS_S_i,"a",@progbits
	.sectionflags	@""
	.align	4
.nv.constant0._Z15sumVectorsOnGPUPfS_S_i:
	.zero		924


//--------------------- SYMBOLS --------------------------

	.type		.nv.reservedSmem.offset0,@object
	.size		.nv.reservedSmem.offset0,0x4
